//
// Generated by NVIDIA NVVM Compiler
//
// Compiler Build ID: CL-36424714
// Cuda compilation tools, release 13.0, V13.0.88
// Based on NVVM 20.0.0
//

.version 9.0
.target sm_100
.address_size 64

	// .globl	_Z21ind_lst_sq_fwd_kernelPKfjjS0_PKjS0_Pf

.visible .entry _Z21ind_lst_sq_fwd_kernelPKfjjS0_PKjS0_Pf(
	.param .u64 .ptr .align 1 _Z21ind_lst_sq_fwd_kernelPKfjjS0_PKjS0_Pf_param_0,
	.param .u32 _Z21ind_lst_sq_fwd_kernelPKfjjS0_PKjS0_Pf_param_1,
	.param .u32 _Z21ind_lst_sq_fwd_kernelPKfjjS0_PKjS0_Pf_param_2,
	.param .u64 .ptr .align 1 _Z21ind_lst_sq_fwd_kernelPKfjjS0_PKjS0_Pf_param_3,
	.param .u64 .ptr .align 1 _Z21ind_lst_sq_fwd_kernelPKfjjS0_PKjS0_Pf_param_4,
	.param .u64 .ptr .align 1 _Z21ind_lst_sq_fwd_kernelPKfjjS0_PKjS0_Pf_param_5,
	.param .u64 .ptr .align 1 _Z21ind_lst_sq_fwd_kernelPKfjjS0_PKjS0_Pf_param_6
)
{
	.reg .pred 	%p<3>;
	.reg .b32 	%r<10>;
	.reg .b32 	%f<6>;
	.reg .b64 	%rd<18>;

	ld.param.u64 	%rd2, [_Z21ind_lst_sq_fwd_kernelPKfjjS0_PKjS0_Pf_param_0];
	ld.param.u32 	%r3, [_Z21ind_lst_sq_fwd_kernelPKfjjS0_PKjS0_Pf_param_1];
	ld.param.u32 	%r4, [_Z21ind_lst_sq_fwd_kernelPKfjjS0_PKjS0_Pf_param_2];
	ld.param.u64 	%rd3, [_Z21ind_lst_sq_fwd_kernelPKfjjS0_PKjS0_Pf_param_3];
	ld.param.u64 	%rd4, [_Z21ind_lst_sq_fwd_kernelPKfjjS0_PKjS0_Pf_param_4];
	ld.param.u64 	%rd5, [_Z21ind_lst_sq_fwd_kernelPKfjjS0_PKjS0_Pf_param_6];
	cvta.to.global.u64 	%rd1, %rd5;
	mov.u32 	%r5, %tid.x;
	mov.u32 	%r6, %ctaid.x;
	mov.u32 	%r7, %ntid.x;
	mad.lo.s32 	%r1, %r6, %r7, %r5;
	setp.ge.u32 	%p1, %r1, %r4;
	@%p1 bra 	$L__BB0_4;
	cvta.to.global.u64 	%rd6, %rd4;
	mul.wide.u32 	%rd7, %r1, 4;
	add.s64 	%rd8, %rd6, %rd7;
	ld.global.u32 	%r2, [%rd8];
	setp.ge.u32 	%p2, %r2, %r3;
	@%p2 bra 	$L__BB0_3;
	mad.lo.s32 	%r9, %r3, %r1, %r2;
	cvta.to.global.u64 	%rd11, %rd2;
	mul.wide.u32 	%rd12, %r9, 4;
	add.s64 	%rd13, %rd11, %rd12;
	ld.global.f32 	%f1, [%rd13];
	cvta.to.global.u64 	%rd14, %rd3;
	add.s64 	%rd16, %rd14, %rd7;
	ld.global.f32 	%f2, [%rd16];
	sub.f32 	%f3, %f1, %f2;
	mul.f32 	%f4, %f3, 0f3F000000;
	mul.f32 	%f5, %f3, %f4;
	add.s64 	%rd17, %rd1, %rd7;
	st.global.f32 	[%rd17], %f5;
	bra.uni 	$L__BB0_4;
$L__BB0_3:
	add.s64 	%rd10, %rd1, %rd7;
	mov.b32 	%r8, 0;
	st.global.u32 	[%rd10], %r8;
$L__BB0_4:
	ret;

}
	// .globl	_Z21ind_lst_sq_bwd_kernelPKfjjS0_PKjS0_Pf
.visible .entry _Z21ind_lst_sq_bwd_kernelPKfjjS0_PKjS0_Pf(
	.param .u64 .ptr .align 1 _Z21ind_lst_sq_bwd_kernelPKfjjS0_PKjS0_Pf_param_0,
	.param .u32 _Z21ind_lst_sq_bwd_kernelPKfjjS0_PKjS0_Pf_param_1,
	.param .u32 _Z21ind_lst_sq_bwd_kernelPKfjjS0_PKjS0_Pf_param_2,
	.param .u64 .ptr .align 1 _Z21ind_lst_sq_bwd_kernelPKfjjS0_PKjS0_Pf_param_3,
	.param .u64 .ptr .align 1 _Z21ind_lst_sq_bwd_kernelPKfjjS0_PKjS0_Pf_param_4,
	.param .u64 .ptr .align 1 _Z21ind_lst_sq_bwd_kernelPKfjjS0_PKjS0_Pf_param_5,
	.param .u64 .ptr .align 1 _Z21ind_lst_sq_bwd_kernelPKfjjS0_PKjS0_Pf_param_6
)
{
	.reg .pred 	%p<3>;
	.reg .b32 	%r<11>;
	.reg .b32 	%f<4>;
	.reg .b64 	%rd<18>;

	ld.param.u64 	%rd2, [_Z21ind_lst_sq_bwd_kernelPKfjjS0_PKjS0_Pf_param_0];
	ld.param.u32 	%r3, [_Z21ind_lst_sq_bwd_kernelPKfjjS0_PKjS0_Pf_param_1];
	ld.param.u32 	%r4, [_Z21ind_lst_sq_bwd_kernelPKfjjS0_PKjS0_Pf_param_2];
	ld.param.u64 	%rd3, [_Z21ind_lst_sq_bwd_kernelPKfjjS0_PKjS0_Pf_param_3];
	ld.param.u64 	%rd4, [_Z21ind_lst_sq_bwd_kernelPKfjjS0_PKjS0_Pf_param_4];
	ld.param.u64 	%rd5, [_Z21ind_lst_sq_bwd_kernelPKfjjS0_PKjS0_Pf_param_6];
	cvta.to.global.u64 	%rd1, %rd5;
	mov.u32 	%r5, %tid.x;
	mov.u32 	%r6, %ctaid.x;
	mov.u32 	%r7, %ntid.x;
	mad.lo.s32 	%r1, %r6, %r7, %r5;
	div.u32 	%r2, %r1, %r3;
	setp.ge.u32 	%p1, %r2, %r4;
	@%p1 bra 	$L__BB1_4;
	cvta.to.global.u64 	%rd6, %rd4;
	mul.wide.u32 	%rd7, %r2, 4;
	add.s64 	%rd8, %rd6, %rd7;
	ld.global.u32 	%r8, [%rd8];
	rem.u32 	%r9, %r1, %r3;
	setp.ne.s32 	%p2, %r9, %r8;
	@%p2 bra 	$L__BB1_3;
	cvta.to.global.u64 	%rd11, %rd2;
	mul.wide.u32 	%rd12, %r1, 4;
	add.s64 	%rd13, %rd11, %rd12;
	ld.global.f32 	%f1, [%rd13];
	cvta.to.global.u64 	%rd14, %rd3;
	add.s64 	%rd16, %rd14, %rd7;
	ld.global.f32 	%f2, [%rd16];
	sub.f32 	%f3, %f1, %f2;
	add.s64 	%rd17, %rd1, %rd12;
	st.global.f32 	[%rd17], %f3;
	bra.uni 	$L__BB1_4;
$L__BB1_3:
	mul.wide.u32 	%rd9, %r1, 4;
	add.s64 	%rd10, %rd1, %rd9;
	mov.b32 	%r10, 0;
	st.global.u32 	[%rd10], %r10;
$L__BB1_4:
	ret;

}


// ===== COMPILED SASS (sm_100) =====

	.target	sm_100

	.elftype	@"ET_EXEC"


//--------------------- .note.nv.tkinfo           --------------------------
	.section	.note.nv.tkinfo,"",@"SHT_NOTE"
	.sectionflags	@"SHF_NOTE_NV_TKINFO"
	.tkinfo
        /*0018*/ 	.word	0x00000002
        /*0030*/ 	.string	""
        /*0030*/ 	.string	"ptxas"
        /*0030*/ 	.string	"Cuda compilation tools, release 13.0, V13.0.88"
        /*0030*/ 	.string	"Build cuda_13.0.r13.0/compiler.36424714_0"
        /*0030*/ 	.string	"-arch sm_100 -m 64 "



//--------------------- .note.nv.cuinfo           --------------------------
	.section	.note.nv.cuinfo,"",@"SHT_NOTE"
	.sectionflags	@"SHF_NOTE_NV_CUINFO"
        /*0018*/ 	.short	0x0002
        /*001a*/ 	.short	0x0064
        /*001c*/ 	.short	0x0082
	.zero		2


//--------------------- .nv.info                  --------------------------
	.section	.nv.info,"",@"SHT_CUDA_INFO"
	.align	4


	//----- nvinfo : EIATTR_REGCOUNT
	.align		4
        /*0000*/ 	.byte	0x04, 0x2f
        /*0002*/ 	.short	(.L_1 - .L_0)
	.align		4
.L_0:
        /*0004*/ 	.word	index@(_Z21ind_lst_sq_fwd_kernelPKfjjS0_PKjS0_Pf)
        /*0008*/ 	.word	0x0000000e


	//----- nvinfo : EIATTR_FRAME_SIZE
	.align		4
.L_1:
        /*000c*/ 	.byte	0x04, 0x11
        /*000e*/ 	.short	(.L_3 - .L_2)
	.align		4
.L_2:
        /*0010*/ 	.word	index@(_Z21ind_lst_sq_fwd_kernelPKfjjS0_PKjS0_Pf)
        /*0014*/ 	.word	0x00000000


	//----- nvinfo : EIATTR_REGCOUNT
	.align		4
.L_3:
        /*0018*/ 	.byte	0x04, 0x2f
        /*001a*/ 	.short	(.L_5 - .L_4)
	.align		4
.L_4:
        /*001c*/ 	.word	index@(_Z21ind_lst_sq_bwd_kernelPKfjjS0_PKjS0_Pf)
        /*0020*/ 	.word	0x0000000e


	//----- nvinfo : EIATTR_FRAME_SIZE
	.align		4
.L_5:
        /*0024*/ 	.byte	0x04, 0x11
        /*0026*/ 	.short	(.L_7 - .L_6)
	.align		4
.L_6:
        /*0028*/ 	.word	index@(_Z21ind_lst_sq_bwd_kernelPKfjjS0_PKjS0_Pf)
        /*002c*/ 	.word	0x00000000


	//----- nvinfo : EIATTR_MIN_STACK_SIZE
	.align		4
.L_7:
        /*0030*/ 	.byte	0x04, 0x12
        /*0032*/ 	.short	(.L_9 - .L_8)
	.align		4
.L_8:
        /*0034*/ 	.word	index@(_Z21ind_lst_sq_bwd_kernelPKfjjS0_PKjS0_Pf)
        /*0038*/ 	.word	0x00000000


	//----- nvinfo : EIATTR_MIN_STACK_SIZE
	.align		4
.L_9:
        /*003c*/ 	.byte	0x04, 0x12
        /*003e*/ 	.short	(.L_11 - .L_10)
	.align		4
.L_10:
        /*0040*/ 	.word	index@(_Z21ind_lst_sq_fwd_kernelPKfjjS0_PKjS0_Pf)
        /*0044*/ 	.word	0x00000000
.L_11:


//--------------------- .nv.compat                --------------------------
	.section	.nv.compat,"",@"SHT_CUDA_COMPAT_INFO"
	.align	4
        /*0000*/ 	.byte	0x02, 0x09, 0x00, 0x00, 0x02, 0x02, 0x01, 0x00, 0x02, 0x05, 0x05, 0x00, 0x03, 0x07, 0x01, 0x01
        /*0010*/ 	.byte	0x02, 0x03, 0x00, 0x00, 0x02, 0x06, 0x01, 0x00, 0x04, 0x0b, 0x08, 0x00, 0x09, 0x00, 0x00, 0x00
        /*0020*/ 	.byte	0x00, 0x00, 0x00, 0x00


//--------------------- .nv.info._Z21ind_lst_sq_bwd_kernelPKfjjS0_PKjS0_Pf --------------------------
	.section	.nv.info._Z21ind_lst_sq_bwd_kernelPKfjjS0_PKjS0_Pf,"",@"SHT_CUDA_INFO"
	.sectionflags	@""
	.align	4


	//----- nvinfo : EIATTR_CUDA_API_VERSION
	.align		4
        /*0000*/ 	.byte	0x04, 0x37
        /*0002*/ 	.short	(.L_13 - .L_12)
.L_12:
        /*0004*/ 	.word	0x00000082


	//----- nvinfo : EIATTR_KPARAM_INFO
	.align		4
.L_13:
        /*0008*/ 	.byte	0x04, 0x17
        /*000a*/ 	.short	(.L_15 - .L_14)
.L_14:
        /*000c*/ 	.word	0x00000000
        /*0010*/ 	.short	0x0006
        /*0012*/ 	.short	0x0028
        /*0014*/ 	.byte	0x00, 0xf5, 0x21, 0x00


	//----- nvinfo : EIATTR_KPARAM_INFO
	.align		4
.L_15:
        /*0018*/ 	.byte	0x04, 0x17
        /*001a*/ 	.short	(.L_17 - .L_16)
.L_16:
        /*001c*/ 	.word	0x00000000
        /*0020*/ 	.short	0x0005
        /*0022*/ 	.short	0x0020
        /*0024*/ 	.byte	0x00, 0xf5, 0x21, 0x00


	//----- nvinfo : EIATTR_KPARAM_INFO
	.align		4
.L_17:
        /*0028*/ 	.byte	0x04, 0x17
        /*002a*/ 	.short	(.L_19 - .L_18)
.L_18:
        /*002c*/ 	.word	0x00000000
        /*0030*/ 	.short	0x0004
        /*0032*/ 	.short	0x0018
        /*0034*/ 	.byte	0x00, 0xf5, 0x21, 0x00


	//----- nvinfo : EIATTR_KPARAM_INFO
	.align		4
.L_19:
        /*0038*/ 	.byte	0x04, 0x17
        /*003a*/ 	.short	(.L_21 - .L_20)
.L_20:
        /*003c*/ 	.word	0x00000000
        /*0040*/ 	.short	0x0003
        /*0042*/ 	.short	0x0010
        /*0044*/ 	.byte	0x00, 0xf5, 0x21, 0x00


	//----- nvinfo : EIATTR_KPARAM_INFO
	.align		4
.L_21:
        /*0048*/ 	.byte	0x04, 0x17
        /*004a*/ 	.short	(.L_23 - .L_22)
.L_22:
        /*004c*/ 	.word	0x00000000
        /*0050*/ 	.short	0x0002
        /*0052*/ 	.short	0x000c
        /*0054*/ 	.byte	0x00, 0xf0, 0x11, 0x00


	//----- nvinfo : EIATTR_KPARAM_INFO
	.align		4
.L_23:
        /*0058*/ 	.byte	0x04, 0x17
        /*005a*/ 	.short	(.L_25 - .L_24)
.L_24:
        /*005c*/ 	.word	0x00000000
        /*0060*/ 	.short	0x0001
        /*0062*/ 	.short	0x0008
        /*0064*/ 	.byte	0x00, 0xf0, 0x11, 0x00


	//----- nvinfo : EIATTR_KPARAM_INFO
	.align		4
.L_25:
        /*0068*/ 	.byte	0x04, 0x17
        /*006a*/ 	.short	(.L_27 - .L_26)
.L_26:
        /*006c*/ 	.word	0x00000000
        /*0070*/ 	.short	0x0000
        /*0072*/ 	.short	0x0000
        /*0074*/ 	.byte	0x00, 0xf5, 0x21, 0x00


	//----- nvinfo : EIATTR_SPARSE_MMA_MASK
	.align		4
.L_27:
        /*0078*/ 	.byte	0x03, 0x50
        /*007a*/ 	.short	0x0000


	//----- nvinfo : EIATTR_MAXREG_COUNT
	.align		4
        /*007c*/ 	.byte	0x03, 0x1b
        /*007e*/ 	.short	0x00ff


	//----- nvinfo : EIATTR_MERCURY_ISA_VERSION
	.align		4
        /*0080*/ 	.byte	0x03, 0x5f
        /*0082*/ 	.short	0x0101


	//----- nvinfo : EIATTR_VRC_CTA_INIT_COUNT
	.align		4
        /*0084*/ 	.byte	0x02, 0x4a
	.zero		1
	.zero		1


	//----- nvinfo : EIATTR_EXIT_INSTR_OFFSETS
	.align		4
        /*0088*/ 	.byte	0x04, 0x1c
        /*008a*/ 	.short	(.L_29 - .L_28)


	//   ....[0]....
.L_28:
        /*008c*/ 	.word	0x000001a0


	//   ....[1]....
        /*0090*/ 	.word	0x000002d0


	//   ....[2]....
        /*0094*/ 	.word	0x00000310


	//----- nvinfo : EIATTR_CRS_STACK_SIZE
	.align		4
.L_29:
        /*0098*/ 	.byte	0x04, 0x1e
        /*009a*/ 	.short	(.L_31 - .L_30)
.L_30:
        /*009c*/ 	.word	0x00000000


	//----- nvinfo : EIATTR_CBANK_PARAM_SIZE
	.align		4
.L_31:
        /*00a0*/ 	.byte	0x03, 0x19
        /*00a2*/ 	.short	0x0030


	//----- nvinfo : EIATTR_PARAM_CBANK
	.align		4
        /*00a4*/ 	.byte	0x04, 0x0a
        /*00a6*/ 	.short	(.L_33 - .L_32)
	.align		4
.L_32:
        /*00a8*/ 	.word	index@(.nv.constant0._Z21ind_lst_sq_bwd_kernelPKfjjS0_PKjS0_Pf)
        /*00ac*/ 	.short	0x0380
        /*00ae*/ 	.short	0x0030


	//----- nvinfo : EIATTR_SW_WAR
	.align		4
.L_33:
        /*00b0*/ 	.byte	0x04, 0x36
        /*00b2*/ 	.short	(.L_35 - .L_34)
.L_34:
        /*00b4*/ 	.word	0x00000008
.L_35:


//--------------------- .nv.info._Z21ind_lst_sq_fwd_kernelPKfjjS0_PKjS0_Pf --------------------------
	.section	.nv.info._Z21ind_lst_sq_fwd_kernelPKfjjS0_PKjS0_Pf,"",@"SHT_CUDA_INFO"
	.sectionflags	@""
	.align	4


	//----- nvinfo : EIATTR_CUDA_API_VERSION
	.align		4
        /*0000*/ 	.byte	0x04, 0x37
        /*0002*/ 	.short	(.L_37 - .L_36)
.L_36:
        /*0004*/ 	.word	0x00000082


	//----- nvinfo : EIATTR_KPARAM_INFO
	.align		4
.L_37:
        /*0008*/ 	.byte	0x04, 0x17
        /*000a*/ 	.short	(.L_39 - .L_38)
.L_38:
        /*000c*/ 	.word	0x00000000
        /*0010*/ 	.short	0x0006
        /*0012*/ 	.short	0x0028
        /*0014*/ 	.byte	0x00, 0xf5, 0x21, 0x00


	//----- nvinfo : EIATTR_KPARAM_INFO
	.align		4
.L_39:
        /*0018*/ 	.byte	0x04, 0x17
        /*001a*/ 	.short	(.L_41 - .L_40)
.L_40:
        /*001c*/ 	.word	0x00000000
        /*0020*/ 	.short	0x0005
        /*0022*/ 	.short	0x0020
        /*0024*/ 	.byte	0x00, 0xf5, 0x21, 0x00


	//----- nvinfo : EIATTR_KPARAM_INFO
	.align		4
.L_41:
        /*0028*/ 	.byte	0x04, 0x17
        /*002a*/ 	.short	(.L_43 - .L_42)
.L_42:
        /*002c*/ 	.word	0x00000000
        /*0030*/ 	.short	0x0004
        /*0032*/ 	.short	0x0018
        /*0034*/ 	.byte	0x00, 0xf5, 0x21, 0x00


	//----- nvinfo : EIATTR_KPARAM_INFO
	.align		4
.L_43:
        /*0038*/ 	.byte	0x04, 0x17
        /*003a*/ 	.short	(.L_45 - .L_44)
.L_44:
        /*003c*/ 	.word	0x00000000
        /*0040*/ 	.short	0x0003
        /*0042*/ 	.short	0x0010
        /*0044*/ 	.byte	0x00, 0xf5, 0x21, 0x00


	//----- nvinfo : EIATTR_KPARAM_INFO
	.align		4
.L_45:
        /*0048*/ 	.byte	0x04, 0x17
        /*004a*/ 	.short	(.L_47 - .L_46)
.L_46:
        /*004c*/ 	.word	0x00000000
        /*0050*/ 	.short	0x0002
        /*0052*/ 	.short	0x000c
        /*0054*/ 	.byte	0x00, 0xf0, 0x11, 0x00


	//----- nvinfo : EIATTR_KPARAM_INFO
	.align		4
.L_47:
        /*0058*/ 	.byte	0x04, 0x17
        /*005a*/ 	.short	(.L_49 - .L_48)
.L_48:
        /*005c*/ 	.word	0x00000000
        /*0060*/ 	.short	0x0001
        /*0062*/ 	.short	0x0008
        /*0064*/ 	.byte	0x00, 0xf0, 0x11, 0x00


	//----- nvinfo : EIATTR_KPARAM_INFO
	.align		4
.L_49:
        /*0068*/ 	.byte	0x04, 0x17
        /*006a*/ 	.short	(.L_51 - .L_50)
.L_50:
        /*006c*/ 	.word	0x00000000
        /*0070*/ 	.short	0x0000
        /*0072*/ 	.short	0x0000
        /*0074*/ 	.byte	0x00, 0xf5, 0x21, 0x00


	//----- nvinfo : EIATTR_SPARSE_MMA_MASK
	.align		4
.L_51:
        /*0078*/ 	.byte	0x03, 0x50
        /*007a*/ 	.short	0x0000


	//----- nvinfo : EIATTR_MAXREG_COUNT
	.align		4
        /*007c*/ 	.byte	0x03, 0x1b
        /*007e*/ 	.short	0x00ff


	//----- nvinfo : EIATTR_MERCURY_ISA_VERSION
	.align		4
        /*0080*/ 	.byte	0x03, 0x5f
        /*0082*/ 	.short	0x0101


	//----- nvinfo : EIATTR_VRC_CTA_INIT_COUNT
	.align		4
        /*0084*/ 	.byte	0x02, 0x4a
	.zero		1
	.zero		1


	//----- nvinfo : EIATTR_EXIT_INSTR_OFFSETS
	.align		4
        /*0088*/ 	.byte	0x04, 0x1c
        /*008a*/ 	.short	(.L_53 - .L_52)


	//   ....[0]....
.L_52:
        /*008c*/ 	.word	0x00000070


	//   ....[1]....
        /*0090*/ 	.word	0x000001c0


	//   ....[2]....
        /*0094*/ 	.word	0x00000200


	//----- nvinfo : EIATTR_CRS_STACK_SIZE
	.align		4
.L_53:
        /*0098*/ 	.byte	0x04, 0x1e
        /*009a*/ 	.short	(.L_55 - .L_54)
.L_54:
        /*009c*/ 	.word	0x00000000


	//----- nvinfo : EIATTR_CBANK_PARAM_SIZE
	.align		4
.L_55:
        /*00a0*/ 	.byte	0x03, 0x19
        /*00a2*/ 	.short	0x0030


	//----- nvinfo : EIATTR_PARAM_CBANK
	.align		4
        /*00a4*/ 	.byte	0x04, 0x0a
        /*00a6*/ 	.short	(.L_57 - .L_56)
	.align		4
.L_56:
        /*00a8*/ 	.word	index@(.nv.constant0._Z21ind_lst_sq_fwd_kernelPKfjjS0_PKjS0_Pf)
        /*00ac*/ 	.short	0x0380
        /*00ae*/ 	.short	0x0030


	//----- nvinfo : EIATTR_SW_WAR
	.align		4
.L_57:
        /*00b0*/ 	.byte	0x04, 0x36
        /*00b2*/ 	.short	(.L_59 - .L_58)
.L_58:
        /*00b4*/ 	.word	0x00000008
.L_59:


//--------------------- .nv.callgraph             --------------------------
	.section	.nv.callgraph,"",@"SHT_CUDA_CALLGRAPH"
	.align	4
	.sectionentsize	8
	.align		4
        /*0000*/ 	.word	0x00000000
	.align		4
        /*0004*/ 	.word	0xffffffff
	.align		4
        /*0008*/ 	.word	0x00000000
	.align		4
        /*000c*/ 	.word	0xfffffffe
	.align		4
        /*0010*/ 	.word	0x00000000
	.align		4
        /*0014*/ 	.word	0xfffffffd
	.align		4
        /*0018*/ 	.word	0x00000000
	.align		4
        /*001c*/ 	.word	0xfffffffc


//--------------------- .text._Z21ind_lst_sq_bwd_kernelPKfjjS0_PKjS0_Pf --------------------------
	.section	.text._Z21ind_lst_sq_bwd_kernelPKfjjS0_PKjS0_Pf,"ax",@progbits
	.align	128
        .global         _Z21ind_lst_sq_bwd_kernelPKfjjS0_PKjS0_Pf
        .type           _Z21ind_lst_sq_bwd_kernelPKfjjS0_PKjS0_Pf,@function
        .size           _Z21ind_lst_sq_bwd_kernelPKfjjS0_PKjS0_Pf,(.L_x_4 - _Z21ind_lst_sq_bwd_kernelPKfjjS0_PKjS0_Pf)
        .other          _Z21ind_lst_sq_bwd_kernelPKfjjS0_PKjS0_Pf,@"STO_CUDA_ENTRY STV_DEFAULT"
_Z21ind_lst_sq_bwd_kernelPKfjjS0_PKjS0_Pf:
.text._Z21ind_lst_sq_bwd_kernelPKfjjS0_PKjS0_Pf:
[----:B------:R-:W-:Y:S01]  /*0000*/  LDC R1, c[0x0][0x37c] ;  /* 0x0000df00ff017b82 */ /* 0x000fe20000000800 */
[----:B------:R-:W0:Y:S01]  /*0010*/  LDCU.64 UR6, c[0x0][0x388] ;  /* 0x00007100ff0677ac */ /* 0x000e220008000a00 */
[----:B------:R-:W1:Y:S06]  /*0020*/  S2R R9, SR_TID.X ;  /* 0x0000000000097919 */ /* 0x000e6c0000002100 */
[----:B------:R-:W1:Y:S08]  /*0030*/  S2UR UR4, SR_CTAID.X ;  /* 0x00000000000479c3 */ /* 0x000e700000002500 */
[----:B------:R-:W1:Y:S01]  /*0040*/  LDC R6, c[0x0][0x360] ;  /* 0x0000d800ff067b82 */ /* 0x000e620000000800 */
[----:B0-----:R-:W0:Y:S08]  /*0050*/  I2F.U32.RP R0, UR6 ;  /* 0x0000000600007d06 */ /* 0x001e300008209000 */
[----:B0-----:R-:W0:Y:S01]  /*0060*/  MUFU.RCP R0, R0 ;  /* 0x0000000000007308 */ /* 0x001e220000001000 */
[----:B-1----:R-:W-:Y:S01]  /*0070*/  IMAD R9, R6, UR4, R9 ;  /* 0x0000000406097c24 */ /* 0x002fe2000f8e0209 */
[----:B0-----:R-:W-:-:S06]  /*0080*/  IADD3 R2, PT, PT, R0, 0xffffffe, RZ ;  /* 0x0ffffffe00027810 */ /* 0x001fcc0007ffe0ff */
[----:B------:R0:W1:Y:S02]  /*0090*/  F2I.FTZ.U32.TRUNC.NTZ R3, R2 ;  /* 0x0000000200037305 */ /* 0x000064000021f000 */
[----:B0-----:R-:W-:Y:S01]  /*00a0*/  HFMA2 R2, -RZ, RZ, 0, 0 ;  /* 0x00000000ff027431 */ /* 0x001fe200000001ff */
[----:B-1----:R-:W-:-:S05]  /*00b0*/  IADD3 R5, PT, PT, RZ, -R3, RZ ;  /* 0x80000003ff057210 */ /* 0x002fca0007ffe0ff */
[----:B------:R-:W-:-:S04]  /*00c0*/  IMAD R5, R5, UR6, RZ ;  /* 0x0000000605057c24 */ /* 0x000fc8000f8e02ff */
[----:B------:R-:W-:Y:S01]  /*00d0*/  IMAD.HI.U32 R4, R3, R5, R2 ;  /* 0x0000000503047227 */ /* 0x000fe200078e0002 */
[----:B------:R-:W-:-:S05]  /*00e0*/  LOP3.LUT R5, RZ, UR6, RZ, 0x33, !PT ;  /* 0x00000006ff057c12 */ /* 0x000fca000f8e33ff */
[----:B------:R-:W-:-:S04]  /*00f0*/  IMAD.HI.U32 R4, R4, R9, RZ ;  /* 0x0000000904047227 */ /* 0x000fc800078e00ff */
[----:B------:R-:W-:-:S04]  /*0100*/  IMAD.MOV R0, RZ, RZ, -R4 ;  /* 0x000000ffff007224 */ /* 0x000fc800078e0a04 */
[----:B------:R-:W-:-:S05]  /*0110*/  IMAD R0, R0, UR6, R9 ;  /* 0x0000000600007c24 */ /* 0x000fca000f8e0209 */
[----:B------:R-:W-:-:S13]  /*0120*/  ISETP.GE.U32.AND P1, PT, R0, UR6, PT ;  /* 0x0000000600007c0c */ /* 0x000fda000bf26070 */
[----:B------:R-:W-:Y:S01]  /*0130*/  @P1 IADD3 R0, PT, PT, R0, -UR6, RZ ;  /* 0x8000000600001c10 */ /* 0x000fe2000fffe0ff */
[----:B------:R-:W-:Y:S01]  /*0140*/  @P1 VIADD R4, R4, 0x1 ;  /* 0x0000000104041836 */ /* 0x000fe20000000000 */
[----:B------:R-:W-:Y:S02]  /*0150*/  ISETP.NE.U32.AND P1, PT, RZ, UR6, PT ;  /* 0x00000006ff007c0c */ /* 0x000fe4000bf25070 */
[----:B------:R-:W-:-:S13]  /*0160*/  ISETP.GE.U32.AND P0, PT, R0, UR6, PT ;  /* 0x0000000600007c0c */ /* 0x000fda000bf06070 */
[----:B------:R-:W-:-:S04]  /*0170*/  @P0 IADD3 R4, PT, PT, R4, 0x1, RZ ;  /* 0x0000000104040810 */ /* 0x000fc80007ffe0ff */
[----:B------:R-:W-:-:S04]  /*0180*/  SEL R7, R5, R4, !P1 ;  /* 0x0000000405077207 */ /* 0x000fc80004800000 */
[----:B------:R-:W-:-:S13]  /*0190*/  ISETP.GE.U32.AND P2, PT, R7, UR7, PT ;  /* 0x0000000707007c0c */ /* 0x000fda000bf46070 */
[----:B------:R-:W-:Y:S05]  /*01a0*/  @P2 EXIT ;  /* 0x000000000000294d */ /* 0x000fea0003800000 */
[----:B------:R-:W0:Y:S01]  /*01b0*/  LDC.64 R2, c[0x0][0x398] ;  /* 0x0000e600ff027b82 */ /* 0x000e220000000a00 */
[----:B------:R-:W1:Y:S01]  /*01c0*/  LDCU.64 UR4, c[0x0][0x358] ;  /* 0x00006b00ff0477ac */ /* 0x000e620008000a00 */
[----:B0-----:R-:W-:-:S06]  /*01d0*/  IMAD.WIDE.U32 R2, R7, 0x4, R2 ;  /* 0x0000000407027825 */ /* 0x001fcc00078e0002 */
[----:B-1----:R-:W2:Y:S01]  /*01e0*/  LDG.E R2, desc[UR4][R2.64] ;  /* 0x0000000402027981 */ /* 0x002ea2000c1e1900 */
[----:B------:R-:W-:-:S04]  /*01f0*/  IADD3 R11, PT, PT, R0, -UR6, RZ ;  /* 0x80000006000b7c10 */ /* 0x000fc8000fffe0ff */
[----:B------:R-:W-:-:S04]  /*0200*/  @P1 SEL R5, R11, R0, P0 ;  /* 0x000000000b051207 */ /* 0x000fc80000000000 */
[----:B--2---:R-:W-:-:S13]  /*0210*/  ISETP.NE.AND P0, PT, R5, R2, PT ;  /* 0x000000020500720c */ /* 0x004fda0003f05270 */
[----:B------:R-:W-:Y:S05]  /*0220*/  @P0 BRA `(.L_x_0) ;  /* 0x00000000002c0947 */ /* 0x000fea0003800000 */
[----:B------:R-:W0:Y:S08]  /*0230*/  LDC.64 R4, c[0x0][0x390] ;  /* 0x0000e400ff047b82 */ /* 0x000e300000000a00 */
[----:B------:R-:W1:Y:S01]  /*0240*/  LDC.64 R2, c[0x0][0x380] ;  /* 0x0000e000ff027b82 */ /* 0x000e620000000a00 */
[----:B0-----:R-:W-:-:S07]  /*0250*/  IMAD.WIDE.U32 R4, R7, 0x4, R4 ;  /* 0x0000000407047825 */ /* 0x001fce00078e0004 */
[----:B------:R-:W0:Y:S01]  /*0260*/  LDC.64 R6, c[0x0][0x3a8] ;  /* 0x0000ea00ff067b82 */ /* 0x000e220000000a00 */
[----:B------:R-:W2:Y:S01]  /*0270*/  LDG.E R5, desc[UR4][R4.64] ;  /* 0x0000000404057981 */ /* 0x000ea2000c1e1900 */
[----:B-1----:R-:W-:-:S06]  /*0280*/  IMAD.WIDE.U32 R2, R9, 0x4, R2 ;  /* 0x0000000409027825 */ /* 0x002fcc00078e0002 */
[----:B------:R-:W2:Y:S01]  /*0290*/  LDG.E R2, desc[UR4][R2.64] ;  /* 0x0000000402027981 */ /* 0x000ea2000c1e1900 */
[----:B0-----:R-:W-:-:S04]  /*02a0*/  IMAD.WIDE.U32 R6, R9, 0x4, R6 ;  /* 0x0000000409067825 */ /* 0x001fc800078e0006 */
[----:B--2---:R-:W-:-:S05]  /*02b0*/  FADD R9, R2, -R5 ;  /* 0x8000000502097221 */ /* 0x004fca0000000000 */
[----:B------:R-:W-:Y:S01]  /*02c0*/  STG.E desc[UR4][R6.64], R9 ;  /* 0x0000000906007986 */ /* 0x000fe2000c101904 */
[----:B------:R-:W-:Y:S05]  /*02d0*/  EXIT ;  /* 0x000000000000794d */ /* 0x000fea0003800000 */
.L_x_0:
[----:B------:R-:W0:Y:S02]  /*02e0*/  LDC.64 R2, c[0x0][0x3a8] ;  /* 0x0000ea00ff027b82 */ /* 0x000e240000000a00 */
[----:B0-----:R-:W-:-:S05]  /*02f0*/  IMAD.WIDE.U32 R2, R9, 0x4, R2 ;  /* 0x0000000409027825 */ /* 0x001fca00078e0002 */
[----:B------:R-:W-:Y:S01]  /*0300*/  STG.E desc[UR4][R2.64], RZ ;  /* 0x000000ff02007986 */ /* 0x000fe2000c101904 */
[----:B------:R-:W-:Y:S05]  /*0310*/  EXIT ;  /* 0x000000000000794d */ /* 0x000fea0003800000 */
.L_x_1:
[----:B------:R-:W-:-:S00]  /*0320*/  BRA `(.L_x_1) ;  /* 0xfffffffc00fc7947 */ /* 0x000fc0000383ffff */
[----:B------:R-:W-:-:S00]  /*0330*/  NOP ;  /* 0x0000000000007918 */ /* 0x000fc00000000000 */
        /* <DEDUP_REMOVED lines=12> */
.L_x_4:


//--------------------- .text._Z21ind_lst_sq_fwd_kernelPKfjjS0_PKjS0_Pf --------------------------
	.section	.text._Z21ind_lst_sq_fwd_kernelPKfjjS0_PKjS0_Pf,"ax",@progbits
	.align	128
        .global         _Z21ind_lst_sq_fwd_kernelPKfjjS0_PKjS0_Pf
        .type           _Z21ind_lst_sq_fwd_kernelPKfjjS0_PKjS0_Pf,@function
        .size           _Z21ind_lst_sq_fwd_kernelPKfjjS0_PKjS0_Pf,(.L_x_5 - _Z21ind_lst_sq_fwd_kernelPKfjjS0_PKjS0_Pf)
        .other          _Z21ind_lst_sq_fwd_kernelPKfjjS0_PKjS0_Pf,@"STO_CUDA_ENTRY STV_DEFAULT"
_Z21ind_lst_sq_fwd_kernelPKfjjS0_PKjS0_Pf:
.text._Z21ind_lst_sq_fwd_kernelPKfjjS0_PKjS0_Pf:
[----:B------:R-:W-:Y:S01]  /*0000*/  LDC R1, c[0x0][0x37c] ;  /* 0x0000df00ff017b82 */ /* 0x000fe20000000800 */
[----:B------:R-:W0:Y:S07]  /*0010*/  S2R R9, SR_TID.X ;  /* 0x0000000000097919 */ /* 0x000e2e0000002100 */
[----:B------:R-:W0:Y:S01]  /*0020*/  S2UR UR4, SR_CTAID.X ;  /* 0x00000000000479c3 */ /* 0x000e220000002500 */
[----:B------:R-:W1:Y:S07]  /*0030*/  LDCU UR5, c[0x0][0x38c] ;  /* 0x00007180ff0577ac */ /* 0x000e6e0008000800 */
[----:B------:R-:W0:Y:S02]  /*0040*/  LDC R0, c[0x0][0x360] ;  /* 0x0000d800ff007b82 */ /* 0x000e240000000800 */
[----:B0-----:R-:W-:-:S05]  /*0050*/  IMAD R9, R0, UR4, R9 ;  /* 0x0000000400097c24 */ /* 0x001fca000f8e0209 */
[----:B-1----:R-:W-:-:S13]  /*0060*/  ISETP.GE.U32.AND P0, PT, R9, UR5, PT ;  /* 0x0000000509007c0c */ /* 0x002fda000bf06070 */
[----:B------:R-:W-:Y:S05]  /*0070*/  @P0 EXIT ;  /* 0x000000000000094d */ /* 0x000fea0003800000 */
[----:B------:R-:W0:Y:S01]  /*0080*/  LDC.64 R2, c[0x0][0x398] ;  /* 0x0000e600ff027b82 */ /* 0x000e220000000a00 */
[----:B------:R-:W1:Y:S01]  /*0090*/  LDCU.64 UR4, c[0x0][0x358] ;  /* 0x00006b00ff0477ac */ /* 0x000e620008000a00 */
[----:B------:R-:W2:Y:S01]  /*00a0*/  LDCU UR6, c[0x0][0x388] ;  /* 0x00007100ff0677ac */ /* 0x000ea20008000800 */
[----:B0-----:R-:W-:-:S05]  /*00b0*/  IMAD.WIDE.U32 R2, R9, 0x4, R2 ;  /* 0x0000000409027825 */ /* 0x001fca00078e0002 */
[----:B-1----:R-:W2:Y:S02]  /*00c0*/  LDG.E R0, desc[UR4][R2.64] ;  /* 0x0000000402007981 */ /* 0x002ea4000c1e1900 */
[----:B--2---:R-:W-:-:S13]  /*00d0*/  ISETP.GE.U32.AND P0, PT, R0, UR6, PT ;  /* 0x0000000600007c0c */ /* 0x004fda000bf06070 */
[----:B------:R-:W-:Y:S05]  /*00e0*/  @P0 BRA `(.L_x_2) ;  /* 0x0000000000380947 */ /* 0x000fea0003800000 */
[----:B------:R-:W0:Y:S01]  /*00f0*/  LDC.64 R2, c[0x0][0x380] ;  /* 0x0000e000ff027b82 */ /* 0x000e220000000a00 */
[----:B------:R-:W-:-:S07]  /*0100*/  IMAD R7, R9, UR6, R0 ;  /* 0x0000000609077c24 */ /* 0x000fce000f8e0200 */
[----:B------:R-:W1:Y:S01]  /*0110*/  LDC.64 R4, c[0x0][0x390] ;  /* 0x0000e400ff047b82 */ /* 0x000e620000000a00 */
[----:B0-----:R-:W-:-:S07]  /*0120*/  IMAD.WIDE.U32 R2, R7, 0x4, R2 ;  /* 0x0000000407027825 */ /* 0x001fce00078e0002 */
[----:B------:R-:W0:Y:S01]  /*0130*/  LDC.64 R6, c[0x0][0x3a8] ;  /* 0x0000ea00ff067b82 */ /* 0x000e220000000a00 */
[----:B------:R-:W2:Y:S01]  /*0140*/  LDG.E R2, desc[UR4][R2.64] ;  /* 0x0000000402027981 */ /* 0x000ea2000c1e1900 */
[----:B-1----:R-:W-:-:S06]  /*0150*/  IMAD.WIDE.U32 R4, R9, 0x4, R4 ;  /* 0x0000000409047825 */ /* 0x002fcc00078e0004 */
[----:B------:R-:W2:Y:S01]  /*0160*/  LDG.E R5, desc[UR4][R4.64] ;  /* 0x0000000404057981 */ /* 0x000ea2000c1e1900 */
[----:B0-----:R-:W-:-:S04]  /*0170*/  IMAD.WIDE.U32 R6, R9, 0x4, R6 ;  /* 0x0000000409067825 */ /* 0x001fc800078e0006 */
[----:B--2---:R-:W-:-:S04]  /*0180*/  FADD R0, R2, -R5 ;  /* 0x8000000502007221 */ /* 0x004fc80000000000 */
[----:B------:R-:W-:-:S04]  /*0190*/  FMUL R11, R0, 0.5 ;  /* 0x3f000000000b7820 */ /* 0x000fc80000400000 */
[----:B------:R-:W-:-:S05]  /*01a0*/  FMUL R11, R0, R11 ;  /* 0x0000000b000b7220 */ /* 0x000fca0000400000 */
[----:B------:R-:W-:Y:S01]  /*01b0*/  STG.E desc[UR4][R6.64], R11 ;  /* 0x0000000b06007986 */ /* 0x000fe2000c101904 */
[----:B------:R-:W-:Y:S05]  /*01c0*/  EXIT ;  /* 0x000000000000794d */ /* 0x000fea0003800000 */
.L_x_2:
[----:B------:R-:W0:Y:S02]  /*01d0*/  LDC.64 R2, c[0x0][0x3a8] ;  /* 0x0000ea00ff027b82 */ /* 0x000e240000000a00 */
[----:B0-----:R-:W-:-:S05]  /*01e0*/  IMAD.WIDE.U32 R2, R9, 0x4, R2 ;  /* 0x0000000409027825 */ /* 0x001fca00078e0002 */
[----:B------:R-:W-:Y:S01]  /*01f0*/  STG.E desc[UR4][R2.64], RZ ;  /* 0x000000ff02007986 */ /* 0x000fe2000c101904 */
[----:B------:R-:W-:Y:S05]  /*0200*/  EXIT ;  /* 0x000000000000794d */ /* 0x000fea0003800000 */
.L_x_3:
        /* <DEDUP_REMOVED lines=15> */
.L_x_5:


//--------------------- .nv.shared.reserved.0     --------------------------
	.section	.nv.shared.reserved.0,"aw",@nobits
	.weak		__nv_reservedSMEM_offset_0_alias
	.size		__nv_reservedSMEM_offset_0_alias, 0, 64
	.other		__nv_reservedSMEM_offset_0_alias,@"STO_CUDA_RESERVED_SHARED STV_DEFAULT"
__nv_reservedSMEM_offset_0_alias:
	.zero		0
	.zero		64


//--------------------- .nv.constant0._Z21ind_lst_sq_bwd_kernelPKfjjS0_PKjS0_Pf --------------------------
	.section	.nv.constant0._Z21ind_lst_sq_bwd_kernelPKfjjS0_PKjS0_Pf,"a",@progbits
	.sectionflags	@""
	.align	4
.nv.constant0._Z21ind_lst_sq_bwd_kernelPKfjjS0_PKjS0_Pf:
	.zero		944


//--------------------- .nv.constant0._Z21ind_lst_sq_fwd_kernelPKfjjS0_PKjS0_Pf --------------------------
	.section	.nv.constant0._Z21ind_lst_sq_fwd_kernelPKfjjS0_PKjS0_Pf,"a",@progbits
	.sectionflags	@""
	.align	4
.nv.constant0._Z21ind_lst_sq_fwd_kernelPKfjjS0_PKjS0_Pf:
	.zero		944


//--------------------- SYMBOLS --------------------------

	.type		.nv.reservedSmem.offset0,@object
	.size		.nv.reservedSmem.offset0,0x4
